//
// Generated by NVIDIA NVVM Compiler
//
// Compiler Build ID: CL-36424714
// Cuda compilation tools, release 13.0, V13.0.88
// Based on NVVM 20.0.0
//

.version 9.0
.target sm_100
.address_size 64

	// .globl	_Z4pingv
.extern .func  (.param .b32 func_retval0) vprintf
(
	.param .b64 vprintf_param_0,
	.param .b64 vprintf_param_1
)
;
.global .align 1 .b8 $str[35] = {112, 105, 110, 103, 32, 102, 114, 111, 109, 32, 91, 98, 108, 111, 99, 107, 58, 32, 37, 100, 93, 40, 116, 104, 114, 101, 97, 100, 58, 32, 37, 100, 41, 10};

.visible .entry _Z4pingv()
{
	.local .align 8 .b8 	__local_depot0[8];
	.reg .b64 	%SP;
	.reg .b64 	%SPL;
	.reg .b32 	%r<5>;
	.reg .b64 	%rd<5>;

	mov.u64 	%SPL, __local_depot0;
	cvta.local.u64 	%SP, %SPL;
	add.u64 	%rd1, %SP, 0;
	add.u64 	%rd2, %SPL, 0;
	mov.u32 	%r1, %ctaid.x;
	mov.u32 	%r2, %tid.x;
	st.local.v2.u32 	[%rd2], {%r1, %r2};
	mov.u64 	%rd3, $str;
	cvta.global.u64 	%rd4, %rd3;
	{ // callseq 0, 0
	.param .b64 param0;
	st.param.b64 	[param0], %rd4;
	.param .b64 param1;
	st.param.b64 	[param1], %rd1;
	.param .b32 retval0;
	call.uni (retval0), 
	vprintf, 
	(
	param0, 
	param1
	);
	ld.param.b32 	%r3, [retval0];
	} // callseq 0
	ret;

}


// ===== COMPILED SASS (sm_100) =====

	.target	sm_100

	.elftype	@"ET_EXEC"


//--------------------- .note.nv.tkinfo           --------------------------
	.section	.note.nv.tkinfo,"",@"SHT_NOTE"
	.sectionflags	@"SHF_NOTE_NV_TKINFO"
	.tkinfo
        /*0018*/ 	.word	0x00000002
        /*0030*/ 	.string	""
        /*0030*/ 	.string	"ptxas"
        /*0030*/ 	.string	"Cuda compilation tools, release 13.0, V13.0.88"
        /*0030*/ 	.string	"Build cuda_13.0.r13.0/compiler.36424714_0"
        /*0030*/ 	.string	"-arch sm_100 -m 64 "



//--------------------- .note.nv.cuinfo           --------------------------
	.section	.note.nv.cuinfo,"",@"SHT_NOTE"
	.sectionflags	@"SHF_NOTE_NV_CUINFO"
        /*0018*/ 	.short	0x0002
        /*001a*/ 	.short	0x0064
        /*001c*/ 	.short	0x0082
	.zero		2


//--------------------- .nv.info                  --------------------------
	.section	.nv.info,"",@"SHT_CUDA_INFO"
	.align	4


	//----- nvinfo : EIATTR_REGCOUNT
	.align		4
        /*0000*/ 	.byte	0x04, 0x2f
        /*0002*/ 	.short	(.L_2 - .L_1)
	.align		4
.L_1:
        /*0004*/ 	.word	index@(_Z4pingv)
        /*0008*/ 	.word	0x00000018


	//----- nvinfo : EIATTR_FRAME_SIZE
	.align		4
.L_2:
        /*000c*/ 	.byte	0x04, 0x11
        /*000e*/ 	.short	(.L_4 - .L_3)
	.align		4
.L_3:
        /*0010*/ 	.word	index@(_Z4pingv)
        /*0014*/ 	.word	0x00000008


	//----- nvinfo : EIATTR_MIN_STACK_SIZE
	.align		4
.L_4:
        /*0018*/ 	.byte	0x04, 0x12
        /*001a*/ 	.short	(.L_6 - .L_5)
	.align		4
.L_5:
        /*001c*/ 	.word	index@(_Z4pingv)
        /*0020*/ 	.word	0x00000008
.L_6:


//--------------------- .nv.compat                --------------------------
	.section	.nv.compat,"",@"SHT_CUDA_COMPAT_INFO"
	.align	4
        /*0000*/ 	.byte	0x02, 0x09, 0x00, 0x00, 0x02, 0x02, 0x01, 0x00, 0x02, 0x05, 0x05, 0x00, 0x03, 0x07, 0x01, 0x01
        /*0010*/ 	.byte	0x02, 0x03, 0x00, 0x00, 0x02, 0x06, 0x01, 0x00, 0x04, 0x0b, 0x08, 0x00, 0x09, 0x00, 0x00, 0x00
        /*0020*/ 	.byte	0x00, 0x00, 0x00, 0x00


//--------------------- .nv.info._Z4pingv         --------------------------
	.section	.nv.info._Z4pingv,"",@"SHT_CUDA_INFO"
	.sectionflags	@""
	.align	4


	//----- nvinfo : EIATTR_CUDA_API_VERSION
	.align		4
        /*0000*/ 	.byte	0x04, 0x37
        /*0002*/ 	.short	(.L_8 - .L_7)
.L_7:
        /*0004*/ 	.word	0x00000082


	//----- nvinfo : EIATTR_SPARSE_MMA_MASK
	.align		4
.L_8:
        /*0008*/ 	.byte	0x03, 0x50
        /*000a*/ 	.short	0x0000


	//----- nvinfo : EIATTR_MAXREG_COUNT
	.align		4
        /*000c*/ 	.byte	0x03, 0x1b
        /*000e*/ 	.short	0x00ff


	//----- nvinfo : EIATTR_EXTERNS
	.align		4
        /*0010*/ 	.byte	0x04, 0x0f
        /*0012*/ 	.short	(.L_10 - .L_9)


	//   ....[0]....
	.align		4
.L_9:
        /*0014*/ 	.word	index@(vprintf)


	//----- nvinfo : EIATTR_MERCURY_ISA_VERSION
	.align		4
.L_10:
        /*0018*/ 	.byte	0x03, 0x5f
        /*001a*/ 	.short	0x0101


	//----- nvinfo : EIATTR_VRC_CTA_INIT_COUNT
	.align		4
        /*001c*/ 	.byte	0x02, 0x4a
	.zero		1
	.zero		1


	//----- nvinfo : EIATTR_SYSCALL_OFFSETS
	.align		4
        /*0020*/ 	.byte	0x04, 0x46
        /*0022*/ 	.short	(.L_12 - .L_11)


	//   ....[0]....
.L_11:
        /*0024*/ 	.word	0x000000f0


	//----- nvinfo : EIATTR_EXIT_INSTR_OFFSETS
	.align		4
.L_12:
        /*0028*/ 	.byte	0x04, 0x1c
        /*002a*/ 	.short	(.L_14 - .L_13)


	//   ....[0]....
.L_13:
        /*002c*/ 	.word	0x00000100


	//----- nvinfo : EIATTR_SW_WAR
	.align		4
.L_14:
        /*0030*/ 	.byte	0x04, 0x36
        /*0032*/ 	.short	(.L_16 - .L_15)
.L_15:
        /*0034*/ 	.word	0x00000008
.L_16:


//--------------------- .nv.callgraph             --------------------------
	.section	.nv.callgraph,"",@"SHT_CUDA_CALLGRAPH"
	.align	4
	.sectionentsize	8
	.align		4
        /*0000*/ 	.word	0x00000000
	.align		4
        /*0004*/ 	.word	0xffffffff
	.align		4
        /*0008*/ 	.word	index@(_Z4pingv)
	.align		4
        /*000c*/ 	.word	index@(vprintf)
	.align		4
        /*0010*/ 	.word	0x00000000
	.align		4
        /*0014*/ 	.word	0xfffffffe
	.align		4
        /*0018*/ 	.word	0x00000000
	.align		4
        /*001c*/ 	.word	0xfffffffd
	.align		4
        /*0020*/ 	.word	0x00000000
	.align		4
        /*0024*/ 	.word	0xfffffffc


//--------------------- .nv.constant4             --------------------------
	.section	.nv.constant4,"a",@progbits
	.align	8
	.align		8
.nv.constant4:
        /*0000*/ 	.dword	vprintf
	.align		8
        /*0008*/ 	.dword	$str


//--------------------- .text._Z4pingv            --------------------------
	.section	.text._Z4pingv,"ax",@progbits
	.align	128
        .global         _Z4pingv
        .type           _Z4pingv,@function
        .size           _Z4pingv,(.L_x_2 - _Z4pingv)
        .other          _Z4pingv,@"STO_CUDA_ENTRY STV_DEFAULT"
_Z4pingv:
.text._Z4pingv:
[----:B------:R-:W0:Y:S01]  /*0000*/  LDC R1, c[0x0][0x37c] ;  /* 0x0000df00ff017b82 */ /* 0x000e220000000800 */
[----:B------:R-:W1:Y:S01]  /*0010*/  S2R R8, SR_CTAID.X ;  /* 0x0000000000087919 */ /* 0x000e620000002500 */
[----:B0-----:R-:W-:Y:S01]  /*0020*/  VIADD R1, R1, 0xfffffff8 ;  /* 0xfffffff801017836 */ /* 0x001fe20000000000 */
[----:B------:R-:W-:Y:S01]  /*0030*/  MOV R0, 0x0 ;  /* 0x0000000000007802 */ /* 0x000fe20000000f00 */
[----:B------:R-:W0:Y:S01]  /*0040*/  LDCU UR4, c[0x0][0x2f8] ;  /* 0x00005f00ff0477ac */ /* 0x000e220008000800 */
[----:B------:R-:W1:Y:S03]  /*0050*/  S2R R9, SR_TID.X ;  /* 0x0000000000097919 */ /* 0x000e660000002100 */
[----:B------:R2:W3:Y:S01]  /*0060*/  LDC.64 R2, c[0x4][R0] ;  /* 0x0100000000027b82 */ /* 0x0004e20000000a00 */
[----:B------:R-:W4:Y:S01]  /*0070*/  LDCU.64 UR6, c[0x4][0x8] ;  /* 0x01000100ff0677ac */ /* 0x000f220008000a00 */
[----:B------:R-:W5:Y:S01]  /*0080*/  LDCU UR5, c[0x0][0x2fc] ;  /* 0x00005f80ff0577ac */ /* 0x000f620008000800 */
[----:B0-----:R-:W-:Y:S01]  /*0090*/  IADD3 R6, P0, PT, R1, UR4, RZ ;  /* 0x0000000401067c10 */ /* 0x001fe2000ff1e0ff */
[----:B----4-:R-:W-:Y:S01]  /*00a0*/  IMAD.U32 R4, RZ, RZ, UR6 ;  /* 0x00000006ff047e24 */ /* 0x010fe2000f8e00ff */
[----:B------:R-:W-:-:S03]  /*00b0*/  MOV R5, UR7 ;  /* 0x0000000700057c02 */ /* 0x000fc60008000f00 */
[----:B-----5:R-:W-:Y:S01]  /*00c0*/  IMAD.X R7, RZ, RZ, UR5, P0 ;  /* 0x00000005ff077e24 */ /* 0x020fe200080e06ff */
[----:B-1----:R2:W-:Y:S07]  /*00d0*/  STL.64 [R1], R8 ;  /* 0x0000000801007387 */ /* 0x0025ee0000100a00 */
[----:B------:R-:W-:-:S07]  /*00e0*/  LEPC R20, `(.L_x_0) ;  /* 0x000000001014794e */ /* 0x000fce0000000000 */
[----:B--23--:R-:W-:Y:S05]  /*00f0*/  CALL.ABS.NOINC R2 ;  /* 0x0000000002007343 */ /* 0x00cfea0003c00000 */
.L_x_0:
[----:B------:R-:W-:Y:S05]  /*0100*/  EXIT ;  /* 0x000000000000794d */ /* 0x000fea0003800000 */
.L_x_1:
[----:B------:R-:W-:-:S00]  /*0110*/  BRA `(.L_x_1) ;  /* 0xfffffffc00fc7947 */ /* 0x000fc0000383ffff */
[----:B------:R-:W-:-:S00]  /*0120*/  NOP ;  /* 0x0000000000007918 */ /* 0x000fc00000000000 */
        /* <DEDUP_REMOVED lines=13> */
.L_x_2:


//--------------------- .nv.global.init           --------------------------
	.section	.nv.global.init,"aw",@progbits
.nv.global.init:
	.type		$str,@object
	.size		$str,(.L_0 - $str)
$str:
        /*0000*/ 	.byte	0x70, 0x69, 0x6e, 0x67, 0x20, 0x66, 0x72, 0x6f, 0x6d, 0x20, 0x5b, 0x62, 0x6c, 0x6f, 0x63, 0x6b
        /*0010*/ 	.byte	0x3a, 0x20, 0x25, 0x64, 0x5d, 0x28, 0x74, 0x68, 0x72, 0x65, 0x61, 0x64, 0x3a, 0x20, 0x25, 0x64
        /*0020*/ 	.byte	0x29, 0x0a, 0x00
.L_0:


//--------------------- .nv.shared.reserved.0     --------------------------
	.section	.nv.shared.reserved.0,"aw",@nobits
	.weak		__nv_reservedSMEM_offset_0_alias
	.size		__nv_reservedSMEM_offset_0_alias, 0, 64
	.other		__nv_reservedSMEM_offset_0_alias,@"STO_CUDA_RESERVED_SHARED STV_DEFAULT"
__nv_reservedSMEM_offset_0_alias:
	.zero		0
	.zero		64


//--------------------- .nv.constant0._Z4pingv    --------------------------
	.section	.nv.constant0._Z4pingv,"a",@progbits
	.sectionflags	@""
	.align	4
.nv.constant0._Z4pingv:
	.zero		896


//--------------------- SYMBOLS --------------------------

	.type		.nv.reservedSmem.offset0,@object
	.size		.nv.reservedSmem.offset0,0x4
	.type		vprintf,@function
